//
// Generated by NVIDIA NVVM Compiler
//
// Compiler Build ID: CL-36424714
// Cuda compilation tools, release 13.0, V13.0.88
// Based on NVVM 20.0.0
//

.version 9.0
.target sm_100
.address_size 64

	// .globl	_Z26JansenVanCittertCUDAKerneliPfffS_S_S_

.visible .entry _Z26JansenVanCittertCUDAKerneliPfffS_S_S_(
	.param .u32 _Z26JansenVanCittertCUDAKerneliPfffS_S_S__param_0,
	.param .u64 .ptr .align 1 _Z26JansenVanCittertCUDAKerneliPfffS_S_S__param_1,
	.param .f32 _Z26JansenVanCittertCUDAKerneliPfffS_S_S__param_2,
	.param .f32 _Z26JansenVanCittertCUDAKerneliPfffS_S_S__param_3,
	.param .u64 .ptr .align 1 _Z26JansenVanCittertCUDAKerneliPfffS_S_S__param_4,
	.param .u64 .ptr .align 1 _Z26JansenVanCittertCUDAKerneliPfffS_S_S__param_5,
	.param .u64 .ptr .align 1 _Z26JansenVanCittertCUDAKerneliPfffS_S_S__param_6
)
{
	.reg .pred 	%p<7>;
	.reg .b32 	%r<35>;
	.reg .b32 	%f<55>;
	.reg .b64 	%rd<32>;

	ld.param.u32 	%r12, [_Z26JansenVanCittertCUDAKerneliPfffS_S_S__param_0];
	ld.param.u64 	%rd5, [_Z26JansenVanCittertCUDAKerneliPfffS_S_S__param_1];
	ld.param.f32 	%f1, [_Z26JansenVanCittertCUDAKerneliPfffS_S_S__param_2];
	ld.param.f32 	%f2, [_Z26JansenVanCittertCUDAKerneliPfffS_S_S__param_3];
	ld.param.u64 	%rd6, [_Z26JansenVanCittertCUDAKerneliPfffS_S_S__param_4];
	ld.param.u64 	%rd7, [_Z26JansenVanCittertCUDAKerneliPfffS_S_S__param_5];
	ld.param.u64 	%rd8, [_Z26JansenVanCittertCUDAKerneliPfffS_S_S__param_6];
	cvta.to.global.u64 	%rd1, %rd8;
	cvta.to.global.u64 	%rd2, %rd5;
	cvta.to.global.u64 	%rd3, %rd6;
	cvta.to.global.u64 	%rd4, %rd7;
	mov.u32 	%r13, %ctaid.x;
	mov.u32 	%r14, %ntid.x;
	shl.b32 	%r15, %r13, 8;
	shr.s32 	%r16, %r15, 8;
	mov.u32 	%r17, %tid.x;
	mad.lo.s32 	%r33, %r16, %r14, %r17;
	mov.u32 	%r18, %nctaid.x;
	shl.b32 	%r19, %r18, 8;
	shr.s32 	%r20, %r19, 8;
	mul.lo.s32 	%r2, %r20, %r14;
	setp.ge.s32 	%p1, %r33, %r12;
	@%p1 bra 	$L__BB0_7;
	add.s32 	%r21, %r33, %r2;
	max.s32 	%r22, %r12, %r21;
	setp.lt.s32 	%p2, %r21, %r12;
	selp.u32 	%r23, 1, 0, %p2;
	add.s32 	%r24, %r21, %r23;
	sub.s32 	%r25, %r22, %r24;
	div.u32 	%r26, %r25, %r2;
	add.s32 	%r3, %r26, %r23;
	and.b32  	%r27, %r3, 3;
	setp.eq.s32 	%p3, %r27, 3;
	@%p3 bra 	$L__BB0_4;
	add.s32 	%r28, %r3, 1;
	and.b32  	%r29, %r28, 3;
	neg.s32 	%r31, %r29;
$L__BB0_3:
	.pragma "nounroll";
	mul.wide.s32 	%rd9, %r33, 4;
	add.s64 	%rd10, %rd1, %rd9;
	add.s64 	%rd11, %rd2, %rd9;
	add.s64 	%rd12, %rd3, %rd9;
	add.s64 	%rd13, %rd4, %rd9;
	ld.global.f32 	%f3, [%rd13];
	sub.f32 	%f4, %f3, %f1;
	mul.f32 	%f5, %f4, %f4;
	mul.f32 	%f6, %f2, %f5;
	mov.f32 	%f7, 0f3F800000;
	sub.f32 	%f8, %f7, %f6;
	ld.global.f32 	%f9, [%rd12];
	ld.global.f32 	%f10, [%rd11];
	sub.f32 	%f11, %f10, %f3;
	fma.rn.f32 	%f12, %f8, %f11, %f9;
	max.f32 	%f13, %f12, 0f00000000;
	st.global.f32 	[%rd10], %f13;
	add.s32 	%r33, %r33, %r2;
	add.s32 	%r31, %r31, 1;
	setp.ne.s32 	%p4, %r31, 0;
	@%p4 bra 	$L__BB0_3;
$L__BB0_4:
	setp.lt.u32 	%p5, %r3, 3;
	@%p5 bra 	$L__BB0_7;
	mul.wide.s32 	%rd19, %r2, 4;
	shl.b32 	%r30, %r2, 2;
$L__BB0_6:
	mul.wide.s32 	%rd14, %r33, 4;
	add.s64 	%rd15, %rd4, %rd14;
	ld.global.f32 	%f14, [%rd15];
	sub.f32 	%f15, %f14, %f1;
	mul.f32 	%f16, %f15, %f15;
	mul.f32 	%f17, %f2, %f16;
	mov.f32 	%f18, 0f3F800000;
	sub.f32 	%f19, %f18, %f17;
	add.s64 	%rd16, %rd3, %rd14;
	ld.global.f32 	%f20, [%rd16];
	add.s64 	%rd17, %rd2, %rd14;
	ld.global.f32 	%f21, [%rd17];
	sub.f32 	%f22, %f21, %f14;
	fma.rn.f32 	%f23, %f19, %f22, %f20;
	max.f32 	%f24, %f23, 0f00000000;
	add.s64 	%rd18, %rd1, %rd14;
	st.global.f32 	[%rd18], %f24;
	add.s64 	%rd20, %rd15, %rd19;
	ld.global.f32 	%f25, [%rd20];
	sub.f32 	%f26, %f25, %f1;
	mul.f32 	%f27, %f26, %f26;
	mul.f32 	%f28, %f2, %f27;
	sub.f32 	%f29, %f18, %f28;
	add.s64 	%rd21, %rd16, %rd19;
	ld.global.f32 	%f30, [%rd21];
	add.s64 	%rd22, %rd17, %rd19;
	ld.global.f32 	%f31, [%rd22];
	sub.f32 	%f32, %f31, %f25;
	fma.rn.f32 	%f33, %f29, %f32, %f30;
	max.f32 	%f34, %f33, 0f00000000;
	add.s64 	%rd23, %rd18, %rd19;
	st.global.f32 	[%rd23], %f34;
	add.s64 	%rd24, %rd20, %rd19;
	ld.global.f32 	%f35, [%rd24];
	sub.f32 	%f36, %f35, %f1;
	mul.f32 	%f37, %f36, %f36;
	mul.f32 	%f38, %f2, %f37;
	sub.f32 	%f39, %f18, %f38;
	add.s64 	%rd25, %rd21, %rd19;
	ld.global.f32 	%f40, [%rd25];
	add.s64 	%rd26, %rd22, %rd19;
	ld.global.f32 	%f41, [%rd26];
	sub.f32 	%f42, %f41, %f35;
	fma.rn.f32 	%f43, %f39, %f42, %f40;
	max.f32 	%f44, %f43, 0f00000000;
	add.s64 	%rd27, %rd23, %rd19;
	st.global.f32 	[%rd27], %f44;
	add.s64 	%rd28, %rd24, %rd19;
	ld.global.f32 	%f45, [%rd28];
	sub.f32 	%f46, %f45, %f1;
	mul.f32 	%f47, %f46, %f46;
	mul.f32 	%f48, %f2, %f47;
	sub.f32 	%f49, %f18, %f48;
	add.s64 	%rd29, %rd25, %rd19;
	ld.global.f32 	%f50, [%rd29];
	add.s64 	%rd30, %rd26, %rd19;
	ld.global.f32 	%f51, [%rd30];
	sub.f32 	%f52, %f51, %f45;
	fma.rn.f32 	%f53, %f49, %f52, %f50;
	max.f32 	%f54, %f53, 0f00000000;
	add.s64 	%rd31, %rd27, %rd19;
	st.global.f32 	[%rd31], %f54;
	add.s32 	%r33, %r30, %r33;
	setp.lt.s32 	%p6, %r33, %r12;
	@%p6 bra 	$L__BB0_6;
$L__BB0_7:
	ret;

}


// ===== COMPILED SASS (sm_100) =====

	.target	sm_100

	.elftype	@"ET_EXEC"


//--------------------- .note.nv.tkinfo           --------------------------
	.section	.note.nv.tkinfo,"",@"SHT_NOTE"
	.sectionflags	@"SHF_NOTE_NV_TKINFO"
	.tkinfo
        /*0018*/ 	.word	0x00000002
        /*0030*/ 	.string	""
        /*0030*/ 	.string	"ptxas"
        /*0030*/ 	.string	"Cuda compilation tools, release 13.0, V13.0.88"
        /*0030*/ 	.string	"Build cuda_13.0.r13.0/compiler.36424714_0"
        /*0030*/ 	.string	"-arch sm_100 -m 64 "



//--------------------- .note.nv.cuinfo           --------------------------
	.section	.note.nv.cuinfo,"",@"SHT_NOTE"
	.sectionflags	@"SHF_NOTE_NV_CUINFO"
        /*0018*/ 	.short	0x0002
        /*001a*/ 	.short	0x0064
        /*001c*/ 	.short	0x0082
	.zero		2


//--------------------- .nv.info                  --------------------------
	.section	.nv.info,"",@"SHT_CUDA_INFO"
	.align	4


	//----- nvinfo : EIATTR_REGCOUNT
	.align		4
        /*0000*/ 	.byte	0x04, 0x2f
        /*0002*/ 	.short	(.L_1 - .L_0)
	.align		4
.L_0:
        /*0004*/ 	.word	index@(_Z26JansenVanCittertCUDAKerneliPfffS_S_S_)
        /*0008*/ 	.word	0x0000001e


	//----- nvinfo : EIATTR_FRAME_SIZE
	.align		4
.L_1:
        /*000c*/ 	.byte	0x04, 0x11
        /*000e*/ 	.short	(.L_3 - .L_2)
	.align		4
.L_2:
        /*0010*/ 	.word	index@(_Z26JansenVanCittertCUDAKerneliPfffS_S_S_)
        /*0014*/ 	.word	0x00000000


	//----- nvinfo : EIATTR_MIN_STACK_SIZE
	.align		4
.L_3:
        /*0018*/ 	.byte	0x04, 0x12
        /*001a*/ 	.short	(.L_5 - .L_4)
	.align		4
.L_4:
        /*001c*/ 	.word	index@(_Z26JansenVanCittertCUDAKerneliPfffS_S_S_)
        /*0020*/ 	.word	0x00000000
.L_5:


//--------------------- .nv.compat                --------------------------
	.section	.nv.compat,"",@"SHT_CUDA_COMPAT_INFO"
	.align	4
        /*0000*/ 	.byte	0x02, 0x09, 0x00, 0x00, 0x02, 0x02, 0x01, 0x00, 0x02, 0x05, 0x05, 0x00, 0x03, 0x07, 0x01, 0x01
        /*0010*/ 	.byte	0x02, 0x03, 0x00, 0x00, 0x02, 0x06, 0x01, 0x00, 0x04, 0x0b, 0x08, 0x00, 0x09, 0x00, 0x00, 0x00
        /*0020*/ 	.byte	0x00, 0x00, 0x00, 0x00


//--------------------- .nv.info._Z26JansenVanCittertCUDAKerneliPfffS_S_S_ --------------------------
	.section	.nv.info._Z26JansenVanCittertCUDAKerneliPfffS_S_S_,"",@"SHT_CUDA_INFO"
	.sectionflags	@""
	.align	4


	//----- nvinfo : EIATTR_CUDA_API_VERSION
	.align		4
        /*0000*/ 	.byte	0x04, 0x37
        /*0002*/ 	.short	(.L_7 - .L_6)
.L_6:
        /*0004*/ 	.word	0x00000082


	//----- nvinfo : EIATTR_KPARAM_INFO
	.align		4
.L_7:
        /*0008*/ 	.byte	0x04, 0x17
        /*000a*/ 	.short	(.L_9 - .L_8)
.L_8:
        /*000c*/ 	.word	0x00000000
        /*0010*/ 	.short	0x0006
        /*0012*/ 	.short	0x0028
        /*0014*/ 	.byte	0x00, 0xf5, 0x21, 0x00


	//----- nvinfo : EIATTR_KPARAM_INFO
	.align		4
.L_9:
        /*0018*/ 	.byte	0x04, 0x17
        /*001a*/ 	.short	(.L_11 - .L_10)
.L_10:
        /*001c*/ 	.word	0x00000000
        /*0020*/ 	.short	0x0005
        /*0022*/ 	.short	0x0020
        /*0024*/ 	.byte	0x00, 0xf5, 0x21, 0x00


	//----- nvinfo : EIATTR_KPARAM_INFO
	.align		4
.L_11:
        /*0028*/ 	.byte	0x04, 0x17
        /*002a*/ 	.short	(.L_13 - .L_12)
.L_12:
        /*002c*/ 	.word	0x00000000
        /*0030*/ 	.short	0x0004
        /*0032*/ 	.short	0x0018
        /*0034*/ 	.byte	0x00, 0xf5, 0x21, 0x00


	//----- nvinfo : EIATTR_KPARAM_INFO
	.align		4
.L_13:
        /*0038*/ 	.byte	0x04, 0x17
        /*003a*/ 	.short	(.L_15 - .L_14)
.L_14:
        /*003c*/ 	.word	0x00000000
        /*0040*/ 	.short	0x0003
        /*0042*/ 	.short	0x0014
        /*0044*/ 	.byte	0x00, 0xf0, 0x11, 0x00


	//----- nvinfo : EIATTR_KPARAM_INFO
	.align		4
.L_15:
        /*0048*/ 	.byte	0x04, 0x17
        /*004a*/ 	.short	(.L_17 - .L_16)
.L_16:
        /*004c*/ 	.word	0x00000000
        /*0050*/ 	.short	0x0002
        /*0052*/ 	.short	0x0010
        /*0054*/ 	.byte	0x00, 0xf0, 0x11, 0x00


	//----- nvinfo : EIATTR_KPARAM_INFO
	.align		4
.L_17:
        /*0058*/ 	.byte	0x04, 0x17
        /*005a*/ 	.short	(.L_19 - .L_18)
.L_18:
        /*005c*/ 	.word	0x00000000
        /*0060*/ 	.short	0x0001
        /*0062*/ 	.short	0x0008
        /*0064*/ 	.byte	0x00, 0xf5, 0x21, 0x00


	//----- nvinfo : EIATTR_KPARAM_INFO
	.align		4
.L_19:
        /*0068*/ 	.byte	0x04, 0x17
        /*006a*/ 	.short	(.L_21 - .L_20)
.L_20:
        /*006c*/ 	.word	0x00000000
        /*0070*/ 	.short	0x0000
        /*0072*/ 	.short	0x0000
        /*0074*/ 	.byte	0x00, 0xf0, 0x11, 0x00


	//----- nvinfo : EIATTR_SPARSE_MMA_MASK
	.align		4
.L_21:
        /*0078*/ 	.byte	0x03, 0x50
        /*007a*/ 	.short	0x0000


	//----- nvinfo : EIATTR_MAXREG_COUNT
	.align		4
        /*007c*/ 	.byte	0x03, 0x1b
        /*007e*/ 	.short	0x00ff


	//----- nvinfo : EIATTR_MERCURY_ISA_VERSION
	.align		4
        /*0080*/ 	.byte	0x03, 0x5f
        /*0082*/ 	.short	0x0101


	//----- nvinfo : EIATTR_VRC_CTA_INIT_COUNT
	.align		4
        /*0084*/ 	.byte	0x02, 0x4a
	.zero		1
	.zero		1


	//----- nvinfo : EIATTR_EXIT_INSTR_OFFSETS
	.align		4
        /*0088*/ 	.byte	0x04, 0x1c
        /*008a*/ 	.short	(.L_23 - .L_22)


	//   ....[0]....
.L_22:
        /*008c*/ 	.word	0x000000d0


	//   ....[1]....
        /*0090*/ 	.word	0x000004c0


	//   ....[2]....
        /*0094*/ 	.word	0x00000880


	//----- nvinfo : EIATTR_CRS_STACK_SIZE
	.align		4
.L_23:
        /*0098*/ 	.byte	0x04, 0x1e
        /*009a*/ 	.short	(.L_25 - .L_24)
.L_24:
        /*009c*/ 	.word	0x00000000


	//----- nvinfo : EIATTR_CBANK_PARAM_SIZE
	.align		4
.L_25:
        /*00a0*/ 	.byte	0x03, 0x19
        /*00a2*/ 	.short	0x0030


	//----- nvinfo : EIATTR_PARAM_CBANK
	.align		4
        /*00a4*/ 	.byte	0x04, 0x0a
        /*00a6*/ 	.short	(.L_27 - .L_26)
	.align		4
.L_26:
        /*00a8*/ 	.word	index@(.nv.constant0._Z26JansenVanCittertCUDAKerneliPfffS_S_S_)
        /*00ac*/ 	.short	0x0380
        /*00ae*/ 	.short	0x0030


	//----- nvinfo : EIATTR_SW_WAR
	.align		4
.L_27:
        /*00b0*/ 	.byte	0x04, 0x36
        /*00b2*/ 	.short	(.L_29 - .L_28)
.L_28:
        /*00b4*/ 	.word	0x00000008
.L_29:


//--------------------- .nv.callgraph             --------------------------
	.section	.nv.callgraph,"",@"SHT_CUDA_CALLGRAPH"
	.align	4
	.sectionentsize	8
	.align		4
        /*0000*/ 	.word	0x00000000
	.align		4
        /*0004*/ 	.word	0xffffffff
	.align		4
        /*0008*/ 	.word	0x00000000
	.align		4
        /*000c*/ 	.word	0xfffffffe
	.align		4
        /*0010*/ 	.word	0x00000000
	.align		4
        /*0014*/ 	.word	0xfffffffd
	.align		4
        /*0018*/ 	.word	0x00000000
	.align		4
        /*001c*/ 	.word	0xfffffffc


//--------------------- .text._Z26JansenVanCittertCUDAKerneliPfffS_S_S_ --------------------------
	.section	.text._Z26JansenVanCittertCUDAKerneliPfffS_S_S_,"ax",@progbits
	.align	128
        .global         _Z26JansenVanCittertCUDAKerneliPfffS_S_S_
        .type           _Z26JansenVanCittertCUDAKerneliPfffS_S_S_,@function
        .size           _Z26JansenVanCittertCUDAKerneliPfffS_S_S_,(.L_x_5 - _Z26JansenVanCittertCUDAKerneliPfffS_S_S_)
        .other          _Z26JansenVanCittertCUDAKerneliPfffS_S_S_,@"STO_CUDA_ENTRY STV_DEFAULT"
_Z26JansenVanCittertCUDAKerneliPfffS_S_S_:
.text._Z26JansenVanCittertCUDAKerneliPfffS_S_S_:
[----:B------:R-:W-:Y:S08]  /*0000*/  LDC R1, c[0x0][0x37c] ;  /* 0x0000df00ff017b82 */ /* 0x000ff00000000800 */
[----:B------:R-:W0:Y:S01]  /*0010*/  S2UR UR4, SR_CTAID.X ;  /* 0x00000000000479c3 */ /* 0x000e220000002500 */
[----:B------:R-:W1:Y:S01]  /*0020*/  S2R R3, SR_TID.X ;  /* 0x0000000000037919 */ /* 0x000e620000002100 */
[----:B------:R-:W2:Y:S06]  /*0030*/  LDCU UR6, c[0x0][0x380] ;  /* 0x00007000ff0677ac */ /* 0x000eac0008000800 */
[----:B------:R-:W1:Y:S01]  /*0040*/  LDC R0, c[0x0][0x360] ;  /* 0x0000d800ff007b82 */ /* 0x000e620000000800 */
[----:B------:R-:W3:Y:S01]  /*0050*/  LDCU UR5, c[0x0][0x370] ;  /* 0x00006e00ff0577ac */ /* 0x000ee20008000800 */
[----:B0-----:R-:W-:-:S04]  /*0060*/  USHF.L.U32 UR4, UR4, 0x8, URZ ;  /* 0x0000000804047899 */ /* 0x001fc800080006ff */
[----:B------:R-:W-:-:S06]  /*0070*/  USHF.R.S32.HI UR4, URZ, 0x8, UR4 ;  /* 0x00000008ff047899 */ /* 0x000fcc0008011404 */
[----:B-1----:R-:W-:Y:S01]  /*0080*/  IMAD R3, R0, UR4, R3 ;  /* 0x0000000400037c24 */ /* 0x002fe2000f8e0203 */
[----:B---3--:R-:W-:-:S04]  /*0090*/  USHF.L.U32 UR4, UR5, 0x8, URZ ;  /* 0x0000000805047899 */ /* 0x008fc800080006ff */
[----:B--2---:R-:W-:Y:S01]  /*00a0*/  ISETP.GE.AND P0, PT, R3, UR6, PT ;  /* 0x0000000603007c0c */ /* 0x004fe2000bf06270 */
[----:B------:R-:W-:-:S06]  /*00b0*/  USHF.R.S32.HI UR4, URZ, 0x8, UR4 ;  /* 0x00000008ff047899 */ /* 0x000fcc0008011404 */
[----:B------:R-:W-:-:S06]  /*00c0*/  IMAD R0, R0, UR4, RZ ;  /* 0x0000000400007c24 */ /* 0x000fcc000f8e02ff */
[----:B------:R-:W-:Y:S05]  /*00d0*/  @P0 EXIT ;  /* 0x000000000000094d */ /* 0x000fea0003800000 */
[----:B------:R-:W0:Y:S01]  /*00e0*/  I2F.U32.RP R8, R0 ;  /* 0x0000000000087306 */ /* 0x000e220000209000 */
[----:B------:R-:W-:Y:S01]  /*00f0*/  IADD3 R2, PT, PT, R0, R3, RZ ;  /* 0x0000000300027210 */ /* 0x000fe20007ffe0ff */
[----:B------:R-:W1:Y:S01]  /*0100*/  LDCU.64 UR4, c[0x0][0x358] ;  /* 0x00006b00ff0477ac */ /* 0x000e620008000a00 */
[----:B------:R-:W-:Y:S01]  /*0110*/  IADD3 R9, PT, PT, RZ, -R0, RZ ;  /* 0x80000000ff097210 */ /* 0x000fe20007ffe0ff */
[----:B------:R-:W-:Y:S01]  /*0120*/  BSSY.RECONVERGENT B0, `(.L_x_0) ;  /* 0x0000033000007945 */ /* 0x000fe20003800200 */
[C---:B------:R-:W-:Y:S02]  /*0130*/  ISETP.GE.AND P0, PT, R2.reuse, UR6, PT ;  /* 0x0000000602007c0c */ /* 0x040fe4000bf06270 */
[----:B------:R-:W-:Y:S02]  /*0140*/  VIMNMX R7, PT, PT, R2, UR6, !PT ;  /* 0x0000000602077c48 */ /* 0x000fe4000ffe0100 */
[----:B------:R-:W-:Y:S02]  /*0150*/  SEL R6, RZ, 0x1, P0 ;  /* 0x00000001ff067807 */ /* 0x000fe40000000000 */
[----:B------:R-:W-:-:S02]  /*0160*/  ISETP.NE.U32.AND P2, PT, R0, RZ, PT ;  /* 0x000000ff0000720c */ /* 0x000fc40003f45070 */
[----:B------:R-:W-:Y:S01]  /*0170*/  IADD3 R7, PT, PT, R7, -R2, -R6 ;  /* 0x8000000207077210 */ /* 0x000fe20007ffe806 */
[----:B0-----:R-:W0:Y:S02]  /*0180*/  MUFU.RCP R8, R8 ;  /* 0x0000000800087308 */ /* 0x001e240000001000 */
[----:B0-----:R-:W-:-:S06]  /*0190*/  IADD3 R4, PT, PT, R8, 0xffffffe, RZ ;  /* 0x0ffffffe08047810 */ /* 0x001fcc0007ffe0ff */
[----:B------:R0:W2:Y:S02]  /*01a0*/  F2I.FTZ.U32.TRUNC.NTZ R5, R4 ;  /* 0x0000000400057305 */ /* 0x0000a4000021f000 */
[----:B0-----:R-:W-:Y:S02]  /*01b0*/  HFMA2 R4, -RZ, RZ, 0, 0 ;  /* 0x00000000ff047431 */ /* 0x001fe400000001ff */
[----:B--2---:R-:W-:-:S04]  /*01c0*/  IMAD R9, R9, R5, RZ ;  /* 0x0000000509097224 */ /* 0x004fc800078e02ff */
[----:B------:R-:W-:-:S06]  /*01d0*/  IMAD.HI.U32 R8, R5, R9, R4 ;  /* 0x0000000905087227 */ /* 0x000fcc00078e0004 */
[----:B------:R-:W-:-:S05]  /*01e0*/  IMAD.HI.U32 R5, R8, R7, RZ ;  /* 0x0000000708057227 */ /* 0x000fca00078e00ff */
[----:B------:R-:W-:-:S05]  /*01f0*/  IADD3 R2, PT, PT, -R5, RZ, RZ ;  /* 0x000000ff05027210 */ /* 0x000fca0007ffe1ff */
[----:B------:R-:W-:-:S05]  /*0200*/  IMAD R7, R0, R2, R7 ;  /* 0x0000000200077224 */ /* 0x000fca00078e0207 */
[----:B------:R-:W-:-:S13]  /*0210*/  ISETP.GE.U32.AND P0, PT, R7, R0, PT ;  /* 0x000000000700720c */ /* 0x000fda0003f06070 */
[----:B------:R-:W-:Y:S02]  /*0220*/  @P0 IADD3 R7, PT, PT, -R0, R7, RZ ;  /* 0x0000000700070210 */ /* 0x000fe40007ffe1ff */
[----:B------:R-:W-:Y:S02]  /*0230*/  @P0 IADD3 R5, PT, PT, R5, 0x1, RZ ;  /* 0x0000000105050810 */ /* 0x000fe40007ffe0ff */
[----:B------:R-:W-:-:S13]  /*0240*/  ISETP.GE.U32.AND P1, PT, R7, R0, PT ;  /* 0x000000000700720c */ /* 0x000fda0003f26070 */
[----:B------:R-:W-:Y:S02]  /*0250*/  @P1 IADD3 R5, PT, PT, R5, 0x1, RZ ;  /* 0x0000000105051810 */ /* 0x000fe40007ffe0ff */
[----:B------:R-:W-:-:S04]  /*0260*/  @!P2 LOP3.LUT R5, RZ, R0, RZ, 0x33, !PT ;  /* 0x00000000ff05a212 */ /* 0x000fc800078e33ff */
[----:B------:R-:W-:-:S04]  /*0270*/  IADD3 R2, PT, PT, R6, R5, RZ ;  /* 0x0000000506027210 */ /* 0x000fc80007ffe0ff */
[----:B------:R-:W-:-:S04]  /*0280*/  LOP3.LUT R4, R2, 0x3, RZ, 0xc0, !PT ;  /* 0x0000000302047812 */ /* 0x000fc800078ec0ff */
[----:B------:R-:W-:-:S13]  /*0290*/  ISETP.NE.AND P0, PT, R4, 0x3, PT ;  /* 0x000000030400780c */ /* 0x000fda0003f05270 */
[----:B-1----:R-:W-:Y:S05]  /*02a0*/  @!P0 BRA `(.L_x_1) ;  /* 0x0000000000688947 */ /* 0x002fea0003800000 */
[----:B------:R-:W0:Y:S01]  /*02b0*/  LDC.64 R4, c[0x0][0x388] ;  /* 0x0000e200ff047b82 */ /* 0x000e220000000a00 */
[----:B------:R-:W-:-:S04]  /*02c0*/  IADD3 R14, PT, PT, R2, 0x1, RZ ;  /* 0x00000001020e7810 */ /* 0x000fc80007ffe0ff */
[----:B------:R-:W-:-:S03]  /*02d0*/  LOP3.LUT R14, R14, 0x3, RZ, 0xc0, !PT ;  /* 0x000000030e0e7812 */ /* 0x000fc600078ec0ff */
[----:B------:R-:W1:Y:S01]  /*02e0*/  LDC.64 R6, c[0x0][0x398] ;  /* 0x0000e600ff067b82 */ /* 0x000e620000000a00 */
[----:B------:R-:W-:-:S07]  /*02f0*/  IADD3 R14, PT, PT, -R14, RZ, RZ ;  /* 0x000000ff0e0e7210 */ /* 0x000fce0007ffe1ff */
[----:B------:R-:W2:Y:S08]  /*0300*/  LDC.64 R8, c[0x0][0x3a0] ;  /* 0x0000e800ff087b82 */ /* 0x000eb00000000a00 */
[----:B------:R-:W3:Y:S08]  /*0310*/  LDC.64 R10, c[0x0][0x3a8] ;  /* 0x0000ea00ff0a7b82 */ /* 0x000ef00000000a00 */
[----:B------:R-:W4:Y:S02]  /*0320*/  LDC.64 R12, c[0x0][0x390] ;  /* 0x0000e400ff0c7b82 */ /* 0x000f240000000a00 */
.L_x_2:
[----:B--2---:R-:W-:-:S04]  /*0330*/  IMAD.WIDE R22, R3, 0x4, R8 ;  /* 0x0000000403167825 */ /* 0x004fc800078e0208 */
[C---:B0-----:R-:W-:Y:S02]  /*0340*/  IMAD.WIDE R18, R3.reuse, 0x4, R4 ;  /* 0x0000000403127825 */ /* 0x041fe400078e0204 */
[----:B------:R-:W4:Y:S02]  /*0350*/  LDG.E R23, desc[UR4][R22.64] ;  /* 0x0000000416177981 */ /* 0x000f24000c1e1900 */
[----:B-1----:R-:W-:Y:S02]  /*0360*/  IMAD.WIDE R20, R3, 0x4, R6 ;  /* 0x0000000403147825 */ /* 0x002fe400078e0206 */
[----:B------:R-:W2:Y:S04]  /*0370*/  LDG.E R18, desc[UR4][R18.64] ;  /* 0x0000000412127981 */ /* 0x000ea8000c1e1900 */
[----:B------:R-:W5:Y:S01]  /*0380*/  LDG.E R21, desc[UR4][R20.64] ;  /* 0x0000000414157981 */ /* 0x000f62000c1e1900 */
[----:B------:R-:W-:-:S04]  /*0390*/  IADD3 R14, PT, PT, R14, 0x1, RZ ;  /* 0x000000010e0e7810 */ /* 0x000fc80007ffe0ff */
[----:B------:R-:W-:Y:S01]  /*03a0*/  ISETP.NE.AND P0, PT, R14, RZ, PT ;  /* 0x000000ff0e00720c */ /* 0x000fe20003f05270 */
[----:B----4-:R-:W-:-:S04]  /*03b0*/  FADD R15, R23, -R12 ;  /* 0x8000000c170f7221 */ /* 0x010fc80000000000 */
[----:B------:R-:W-:Y:S01]  /*03c0*/  FMUL R16, R15, R15 ;  /* 0x0000000f0f107220 */ /* 0x000fe20000400000 */
[----:B--2---:R-:W-:-:S03]  /*03d0*/  FADD R15, -R23, R18 ;  /* 0x00000012170f7221 */ /* 0x004fc60000000100 */
[----:B------:R-:W-:-:S04]  /*03e0*/  FFMA R16, -R16, R13, 1 ;  /* 0x3f80000010107423 */ /* 0x000fc8000000010d */
[----:B-----5:R-:W-:Y:S01]  /*03f0*/  FFMA R15, R16, R15, R21 ;  /* 0x0000000f100f7223 */ /* 0x020fe20000000015 */
[----:B---3--:R-:W-:Y:S01]  /*0400*/  IMAD.WIDE R16, R3, 0x4, R10 ;  /* 0x0000000403107825 */ /* 0x008fe200078e020a */
[----:B------:R-:W-:-:S03]  /*0410*/  IADD3 R3, PT, PT, R0, R3, RZ ;  /* 0x0000000300037210 */ /* 0x000fc60007ffe0ff */
[----:B------:R-:W-:-:S05]  /*0420*/  FMNMX R15, RZ, R15, !PT ;  /* 0x0000000fff0f7209 */ /* 0x000fca0007800000 */
[----:B------:R0:W-:Y:S01]  /*0430*/  STG.E desc[UR4][R16.64], R15 ;  /* 0x0000000f10007986 */ /* 0x0001e2000c101904 */
[----:B------:R-:W-:Y:S05]  /*0440*/  @P0 BRA `(.L_x_2) ;  /* 0xfffffffc00b80947 */ /* 0x000fea000383ffff */
.L_x_1:
[----:B------:R-:W-:Y:S05]  /*0450*/  BSYNC.RECONVERGENT B0 ;  /* 0x0000000000007941 */ /* 0x000fea0003800200 */
.L_x_0:
[----:B------:R-:W1:Y:S01]  /*0460*/  LDC.64 R4, c[0x0][0x388] ;  /* 0x0000e200ff047b82 */ /* 0x000e620000000a00 */
[----:B------:R-:W-:-:S07]  /*0470*/  ISETP.GE.U32.AND P0, PT, R2, 0x3, PT ;  /* 0x000000030200780c */ /* 0x000fce0003f06070 */
[----:B------:R-:W2:Y:S08]  /*0480*/  LDC.64 R6, c[0x0][0x398] ;  /* 0x0000e600ff067b82 */ /* 0x000eb00000000a00 */
[----:B------:R-:W3:Y:S08]  /*0490*/  LDC.64 R8, c[0x0][0x3a0] ;  /* 0x0000e800ff087b82 */ /* 0x000ef00000000a00 */
[----:B------:R-:W4:Y:S08]  /*04a0*/  LDC.64 R10, c[0x0][0x3a8] ;  /* 0x0000ea00ff0a7b82 */ /* 0x000f300000000a00 */
[----:B------:R-:W0:Y:S01]  /*04b0*/  LDC.64 R12, c[0x0][0x390] ;  /* 0x0000e400ff0c7b82 */ /* 0x000e220000000a00 */
[----:B------:R-:W-:Y:S05]  /*04c0*/  @!P0 EXIT ;  /* 0x000000000000894d */ /* 0x000fea0003800000 */
.L_x_3:
[----:B0--3--:R-:W-:-:S05]  /*04d0*/  IMAD.WIDE R18, R3, 0x4, R8 ;  /* 0x0000000403127825 */ /* 0x009fca00078e0208 */
[----:B------:R3:W5:Y:S01]  /*04e0*/  LDG.E R21, desc[UR4][R18.64] ;  /* 0x0000000412157981 */ /* 0x000762000c1e1900 */
[----:B01----:R-:W-:-:S04]  /*04f0*/  IMAD.WIDE R16, R3, 0x4, R4 ;  /* 0x0000000403107825 */ /* 0x003fc800078e0204 */
[----:B--2---:R-:W-:Y:S01]  /*0500*/  IMAD.WIDE R14, R3, 0x4, R6 ;  /* 0x00000004030e7825 */ /* 0x004fe200078e0206 */
[----:B------:R0:W2:Y:S04]  /*0510*/  LDG.E R20, desc[UR4][R16.64] ;  /* 0x0000000410147981 */ /* 0x0000a8000c1e1900 */
[----:B------:R1:W4:Y:S01]  /*0520*/  LDG.E R23, desc[UR4][R14.64] ;  /* 0x000000040e177981 */ /* 0x000322000c1e1900 */
[----:B---3--:R-:W-:-:S04]  /*0530*/  IMAD.WIDE R18, R0, 0x4, R18 ;  /* 0x0000000400127825 */ /* 0x008fc800078e0212 */
[----:B0-----:R-:W-:-:S04]  /*0540*/  IMAD.WIDE R16, R0, 0x4, R16 ;  /* 0x0000000400107825 */ /* 0x001fc800078e0210 */
[----:B-1----:R-:W-:-:S04]  /*0550*/  IMAD.WIDE R14, R0, 0x4, R14 ;  /* 0x00000004000e7825 */ /* 0x002fc800078e020e */
[----:B-----5:R-:W-:-:S04]  /*0560*/  FADD R2, R21, -R12 ;  /* 0x8000000c15027221 */ /* 0x020fc80000000000 */
[----:B------:R-:W-:Y:S01]  /*0570*/  FMUL R2, R2, R2 ;  /* 0x0000000202027220 */ /* 0x000fe20000400000 */
[----:B--2---:R-:W-:-:S03]  /*0580*/  FADD R20, -R21, R20 ;  /* 0x0000001415147221 */ /* 0x004fc60000000100 */
[----:B------:R-:W-:-:S04]  /*0590*/  FFMA R2, -R2, R13, 1 ;  /* 0x3f80000002027423 */ /* 0x000fc8000000010d */
[----:B----4-:R-:W-:Y:S01]  /*05a0*/  FFMA R2, R2, R20, R23 ;  /* 0x0000001402027223 */ /* 0x010fe20000000017 */
[----:B------:R-:W-:-:S04]  /*05b0*/  IMAD.WIDE R20, R3, 0x4, R10 ;  /* 0x0000000403147825 */ /* 0x000fc800078e020a */
[----:B------:R-:W-:-:S05]  /*05c0*/  FMNMX R23, RZ, R2, !PT ;  /* 0x00000002ff177209 */ /* 0x000fca0007800000 */
[----:B------:R0:W-:Y:S04]  /*05d0*/  STG.E desc[UR4][R20.64], R23 ;  /* 0x0000001714007986 */ /* 0x0001e8000c101904 */
[----:B------:R1:W2:Y:S04]  /*05e0*/  LDG.E R25, desc[UR4][R18.64] ;  /* 0x0000000412197981 */ /* 0x0002a8000c1e1900 */
[----:B------:R3:W4:Y:S04]  /*05f0*/  LDG.E R22, desc[UR4][R16.64] ;  /* 0x0000000410167981 */ /* 0x000728000c1e1900 */
[----:B------:R5:W4:Y:S01]  /*0600*/  LDG.E R27, desc[UR4][R14.64] ;  /* 0x000000040e1b7981 */ /* 0x000b22000c1e1900 */
[----:B0-----:R-:W-:-:S04]  /*0610*/  IMAD.WIDE R20, R0, 0x4, R20 ;  /* 0x0000000400147825 */ /* 0x001fc800078e0214 */
[----:B-1----:R-:W-:-:S04]  /*0620*/  IMAD.WIDE R18, R0, 0x4, R18 ;  /* 0x0000000400127825 */ /* 0x002fc800078e0212 */
[----:B---3--:R-:W-:-:S04]  /*0630*/  IMAD.WIDE R16, R0, 0x4, R16 ;  /* 0x0000000400107825 */ /* 0x008fc800078e0210 */
[----:B-----5:R-:W-:-:S04]  /*0640*/  IMAD.WIDE R14, R0, 0x4, R14 ;  /* 0x00000004000e7825 */ /* 0x020fc800078e020e */
[----:B--2---:R-:W-:-:S04]  /*0650*/  FADD R2, R25, -R12 ;  /* 0x8000000c19027221 */ /* 0x004fc80000000000 */
[----:B------:R-:W-:Y:S01]  /*0660*/  FMUL R2, R2, R2 ;  /* 0x0000000202027220 */ /* 0x000fe20000400000 */
[----:B----4-:R-:W-:-:S03]  /*0670*/  FADD R22, -R25, R22 ;  /* 0x0000001619167221 */ /* 0x010fc60000000100 */
[----:B------:R-:W-:-:S04]  /*0680*/  FFMA R2, -R2, R13, 1 ;  /* 0x3f80000002027423 */ /* 0x000fc8000000010d */
[----:B------:R-:W-:-:S05]  /*0690*/  FFMA R2, R2, R22, R27 ;  /* 0x0000001602027223 */ /* 0x000fca000000001b */
        /* <DEDUP_REMOVED lines=16> */
[----:B------:R-:W2:Y:S04]  /*07a0*/  LDG.E R19, desc[UR4][R18.64] ;  /* 0x0000000412137981 */ /* 0x000ea8000c1e1900 */
[----:B------:R-:W3:Y:S04]  /*07b0*/  LDG.E R16, desc[UR4][R16.64] ;  /* 0x0000000410107981 */ /* 0x000ee8000c1e1900 */
[----:B------:R-:W4:Y:S01]  /*07c0*/  LDG.E R15, desc[UR4][R14.64] ;  /* 0x000000040e0f7981 */ /* 0x000f22000c1e1900 */
[C---:B0-----:R-:W-:Y:S01]  /*07d0*/  IMAD.WIDE R20, R0.reuse, 0x4, R20 ;  /* 0x0000000400147825 */ /* 0x041fe200078e0214 */
[----:B------:R-:W-:-:S04]  /*07e0*/  LEA R3, R0, R3, 0x2 ;  /* 0x0000000300037211 */ /* 0x000fc800078e10ff */
[----:B------:R-:W-:Y:S01]  /*07f0*/  ISETP.GE.AND P0, PT, R3, UR6, PT ;  /* 0x0000000603007c0c */ /* 0x000fe2000bf06270 */
[----:B--2---:R-:W-:-:S04]  /*0800*/  FADD R2, R19, -R12 ;  /* 0x8000000c13027221 */ /* 0x004fc80000000000 */
[----:B------:R-:W-:Y:S01]  /*0810*/  FMUL R2, R2, R2 ;  /* 0x0000000202027220 */ /* 0x000fe20000400000 */
[----:B---3--:R-:W-:-:S03]  /*0820*/  FADD R22, -R19, R16 ;  /* 0x0000001013167221 */ /* 0x008fc60000000100 */
[----:B------:R-:W-:-:S04]  /*0830*/  FFMA R2, -R2, R13, 1 ;  /* 0x3f80000002027423 */ /* 0x000fc8000000010d */
[----:B----4-:R-:W-:-:S05]  /*0840*/  FFMA R2, R2, R22, R15 ;  /* 0x0000001602027223 */ /* 0x010fca000000000f */
[----:B------:R-:W-:-:S05]  /*0850*/  FMNMX R19, RZ, R2, !PT ;  /* 0x00000002ff137209 */ /* 0x000fca0007800000 */
[----:B------:R0:W-:Y:S01]  /*0860*/  STG.E desc[UR4][R20.64], R19 ;  /* 0x0000001314007986 */ /* 0x0001e2000c101904 */
[----:B------:R-:W-:Y:S05]  /*0870*/  @!P0 BRA `(.L_x_3) ;  /* 0xfffffffc00148947 */ /* 0x000fea000383ffff */
[----:B------:R-:W-:Y:S05]  /*0880*/  EXIT ;  /* 0x000000000000794d */ /* 0x000fea0003800000 */
.L_x_4:
[----:B------:R-:W-:-:S00]  /*0890*/  BRA `(.L_x_4) ;  /* 0xfffffffc00fc7947 */ /* 0x000fc0000383ffff */
[----:B------:R-:W-:-:S00]  /*08a0*/  NOP ;  /* 0x0000000000007918 */ /* 0x000fc00000000000 */
        /* <DEDUP_REMOVED lines=13> */
.L_x_5:


//--------------------- .nv.shared.reserved.0     --------------------------
	.section	.nv.shared.reserved.0,"aw",@nobits
	.weak		__nv_reservedSMEM_offset_0_alias
	.size		__nv_reservedSMEM_offset_0_alias, 0, 64
	.other		__nv_reservedSMEM_offset_0_alias,@"STO_CUDA_RESERVED_SHARED STV_DEFAULT"
__nv_reservedSMEM_offset_0_alias:
	.zero		0
	.zero		64


//--------------------- .nv.constant0._Z26JansenVanCittertCUDAKerneliPfffS_S_S_ --------------------------
	.section	.nv.constant0._Z26JansenVanCittertCUDAKerneliPfffS_S_S_,"a",@progbits
	.sectionflags	@""
	.align	4
.nv.constant0._Z26JansenVanCittertCUDAKerneliPfffS_S_S_:
	.zero		944


//--------------------- SYMBOLS --------------------------

	.type		.nv.reservedSmem.offset0,@object
	.size		.nv.reservedSmem.offset0,0x4
